//
// Generated by NVIDIA NVVM Compiler
//
// Compiler Build ID: CL-36424714
// Cuda compilation tools, release 13.0, V13.0.88
// Based on NVVM 20.0.0
//

.version 9.0
.target sm_100
.address_size 64

	// .globl	_Z4loopv
.extern .func  (.param .b32 func_retval0) vprintf
(
	.param .b64 vprintf_param_0,
	.param .b64 vprintf_param_1
)
;
.global .align 1 .b8 $str[33] = {71, 80, 85, 32, 84, 104, 105, 115, 32, 105, 115, 32, 105, 116, 101, 114, 97, 116, 105, 111, 110, 32, 110, 117, 109, 98, 101, 114, 32, 37, 100, 10};

.visible .entry _Z4loopv()
{
	.local .align 8 .b8 	__local_depot0[8];
	.reg .b64 	%SP;
	.reg .b64 	%SPL;
	.reg .b32 	%r<7>;
	.reg .b64 	%rd<5>;

	mov.u64 	%SPL, __local_depot0;
	cvta.local.u64 	%SP, %SPL;
	add.u64 	%rd1, %SP, 0;
	add.u64 	%rd2, %SPL, 0;
	mov.u32 	%r1, %ctaid.x;
	mov.u32 	%r2, %ntid.x;
	mov.u32 	%r3, %tid.x;
	mad.lo.s32 	%r4, %r1, %r2, %r3;
	st.local.u32 	[%rd2], %r4;
	mov.u64 	%rd3, $str;
	cvta.global.u64 	%rd4, %rd3;
	{ // callseq 0, 0
	.param .b64 param0;
	st.param.b64 	[param0], %rd4;
	.param .b64 param1;
	st.param.b64 	[param1], %rd1;
	.param .b32 retval0;
	call.uni (retval0), 
	vprintf, 
	(
	param0, 
	param1
	);
	ld.param.b32 	%r5, [retval0];
	} // callseq 0
	ret;

}


// ===== COMPILED SASS (sm_100) =====

	.target	sm_100

	.elftype	@"ET_EXEC"


//--------------------- .note.nv.tkinfo           --------------------------
	.section	.note.nv.tkinfo,"",@"SHT_NOTE"
	.sectionflags	@"SHF_NOTE_NV_TKINFO"
	.tkinfo
        /*0018*/ 	.word	0x00000002
        /*0030*/ 	.string	""
        /*0030*/ 	.string	"ptxas"
        /*0030*/ 	.string	"Cuda compilation tools, release 13.0, V13.0.88"
        /*0030*/ 	.string	"Build cuda_13.0.r13.0/compiler.36424714_0"
        /*0030*/ 	.string	"-arch sm_100 -m 64 "



//--------------------- .note.nv.cuinfo           --------------------------
	.section	.note.nv.cuinfo,"",@"SHT_NOTE"
	.sectionflags	@"SHF_NOTE_NV_CUINFO"
        /*0018*/ 	.short	0x0002
        /*001a*/ 	.short	0x0064
        /*001c*/ 	.short	0x0082
	.zero		2


//--------------------- .nv.info                  --------------------------
	.section	.nv.info,"",@"SHT_CUDA_INFO"
	.align	4


	//----- nvinfo : EIATTR_REGCOUNT
	.align		4
        /*0000*/ 	.byte	0x04, 0x2f
        /*0002*/ 	.short	(.L_2 - .L_1)
	.align		4
.L_1:
        /*0004*/ 	.word	index@(_Z4loopv)
        /*0008*/ 	.word	0x00000018


	//----- nvinfo : EIATTR_FRAME_SIZE
	.align		4
.L_2:
        /*000c*/ 	.byte	0x04, 0x11
        /*000e*/ 	.short	(.L_4 - .L_3)
	.align		4
.L_3:
        /*0010*/ 	.word	index@(_Z4loopv)
        /*0014*/ 	.word	0x00000008


	//----- nvinfo : EIATTR_MIN_STACK_SIZE
	.align		4
.L_4:
        /*0018*/ 	.byte	0x04, 0x12
        /*001a*/ 	.short	(.L_6 - .L_5)
	.align		4
.L_5:
        /*001c*/ 	.word	index@(_Z4loopv)
        /*0020*/ 	.word	0x00000008
.L_6:


//--------------------- .nv.compat                --------------------------
	.section	.nv.compat,"",@"SHT_CUDA_COMPAT_INFO"
	.align	4
        /*0000*/ 	.byte	0x02, 0x09, 0x00, 0x00, 0x02, 0x02, 0x01, 0x00, 0x02, 0x05, 0x05, 0x00, 0x03, 0x07, 0x01, 0x01
        /*0010*/ 	.byte	0x02, 0x03, 0x00, 0x00, 0x02, 0x06, 0x01, 0x00, 0x04, 0x0b, 0x08, 0x00, 0x09, 0x00, 0x00, 0x00
        /*0020*/ 	.byte	0x00, 0x00, 0x00, 0x00


//--------------------- .nv.info._Z4loopv         --------------------------
	.section	.nv.info._Z4loopv,"",@"SHT_CUDA_INFO"
	.sectionflags	@""
	.align	4


	//----- nvinfo : EIATTR_CUDA_API_VERSION
	.align		4
        /*0000*/ 	.byte	0x04, 0x37
        /*0002*/ 	.short	(.L_8 - .L_7)
.L_7:
        /*0004*/ 	.word	0x00000082


	//----- nvinfo : EIATTR_SPARSE_MMA_MASK
	.align		4
.L_8:
        /*0008*/ 	.byte	0x03, 0x50
        /*000a*/ 	.short	0x0000


	//----- nvinfo : EIATTR_MAXREG_COUNT
	.align		4
        /*000c*/ 	.byte	0x03, 0x1b
        /*000e*/ 	.short	0x00ff


	//----- nvinfo : EIATTR_EXTERNS
	.align		4
        /*0010*/ 	.byte	0x04, 0x0f
        /*0012*/ 	.short	(.L_10 - .L_9)


	//   ....[0]....
	.align		4
.L_9:
        /*0014*/ 	.word	index@(vprintf)


	//----- nvinfo : EIATTR_MERCURY_ISA_VERSION
	.align		4
.L_10:
        /*0018*/ 	.byte	0x03, 0x5f
        /*001a*/ 	.short	0x0101


	//----- nvinfo : EIATTR_VRC_CTA_INIT_COUNT
	.align		4
        /*001c*/ 	.byte	0x02, 0x4a
	.zero		1
	.zero		1


	//----- nvinfo : EIATTR_SYSCALL_OFFSETS
	.align		4
        /*0020*/ 	.byte	0x04, 0x46
        /*0022*/ 	.short	(.L_12 - .L_11)


	//   ....[0]....
.L_11:
        /*0024*/ 	.word	0x00000110


	//----- nvinfo : EIATTR_EXIT_INSTR_OFFSETS
	.align		4
.L_12:
        /*0028*/ 	.byte	0x04, 0x1c
        /*002a*/ 	.short	(.L_14 - .L_13)


	//   ....[0]....
.L_13:
        /*002c*/ 	.word	0x00000120


	//----- nvinfo : EIATTR_SW_WAR
	.align		4
.L_14:
        /*0030*/ 	.byte	0x04, 0x36
        /*0032*/ 	.short	(.L_16 - .L_15)
.L_15:
        /*0034*/ 	.word	0x00000008
.L_16:


//--------------------- .nv.callgraph             --------------------------
	.section	.nv.callgraph,"",@"SHT_CUDA_CALLGRAPH"
	.align	4
	.sectionentsize	8
	.align		4
        /*0000*/ 	.word	0x00000000
	.align		4
        /*0004*/ 	.word	0xffffffff
	.align		4
        /*0008*/ 	.word	index@(_Z4loopv)
	.align		4
        /*000c*/ 	.word	index@(vprintf)
	.align		4
        /*0010*/ 	.word	0x00000000
	.align		4
        /*0014*/ 	.word	0xfffffffe
	.align		4
        /*0018*/ 	.word	0x00000000
	.align		4
        /*001c*/ 	.word	0xfffffffd
	.align		4
        /*0020*/ 	.word	0x00000000
	.align		4
        /*0024*/ 	.word	0xfffffffc


//--------------------- .nv.constant4             --------------------------
	.section	.nv.constant4,"a",@progbits
	.align	8
	.align		8
.nv.constant4:
        /*0000*/ 	.dword	vprintf
	.align		8
        /*0008*/ 	.dword	$str


//--------------------- .text._Z4loopv            --------------------------
	.section	.text._Z4loopv,"ax",@progbits
	.align	128
        .global         _Z4loopv
        .type           _Z4loopv,@function
        .size           _Z4loopv,(.L_x_2 - _Z4loopv)
        .other          _Z4loopv,@"STO_CUDA_ENTRY STV_DEFAULT"
_Z4loopv:
.text._Z4loopv:
[----:B------:R-:W0:Y:S01]  /*0000*/  LDC R1, c[0x0][0x37c] ;  /* 0x0000df00ff017b82 */ /* 0x000e220000000800 */
[----:B------:R-:W1:Y:S01]  /*0010*/  S2R R3, SR_TID.X ;  /* 0x0000000000037919 */ /* 0x000e620000002100 */
[----:B------:R-:W2:Y:S06]  /*0020*/  LDCU UR5, c[0x0][0x2fc] ;  /* 0x00005f80ff0577ac */ /* 0x000eac0008000800 */
[----:B------:R-:W1:Y:S01]  /*0030*/  S2UR UR6, SR_CTAID.X ;  /* 0x00000000000679c3 */ /* 0x000e620000002500 */
[----:B------:R-:W-:Y:S01]  /*0040*/  MOV R2, 0x0 ;  /* 0x0000000000027802 */ /* 0x000fe20000000f00 */
[----:B0-----:R-:W-:Y:S01]  /*0050*/  VIADD R1, R1, 0xfffffff8 ;  /* 0xfffffff801017836 */ /* 0x001fe20000000000 */
[----:B------:R-:W0:Y:S05]  /*0060*/  LDCU UR4, c[0x0][0x2f8] ;  /* 0x00005f00ff0477ac */ /* 0x000e2a0008000800 */
[----:B------:R-:W1:Y:S01]  /*0070*/  LDC R0, c[0x0][0x360] ;  /* 0x0000d800ff007b82 */ /* 0x000e620000000800 */
[----:B0-----:R-:W-:-:S05]  /*0080*/  IADD3 R6, P0, PT, R1, UR4, RZ ;  /* 0x0000000401067c10 */ /* 0x001fca000ff1e0ff */
[----:B--2---:R-:W-:Y:S02]  /*0090*/  IMAD.X R7, RZ, RZ, UR5, P0 ;  /* 0x00000005ff077e24 */ /* 0x004fe400080e06ff */
[----:B-1----:R-:W-:Y:S01]  /*00a0*/  IMAD R0, R0, UR6, R3 ;  /* 0x0000000600007c24 */ /* 0x002fe2000f8e0203 */
[----:B------:R-:W0:Y:S01]  /*00b0*/  LDCU.64 UR6, c[0x4][0x8] ;  /* 0x01000100ff0677ac */ /* 0x000e220008000a00 */
[----:B------:R-:W1:Y:S03]  /*00c0*/  LDC.64 R2, c[0x4][R2] ;  /* 0x0100000002027b82 */ /* 0x000e660000000a00 */
[----:B------:R2:W-:Y:S01]  /*00d0*/  STL [R1], R0 ;  /* 0x0000000001007387 */ /* 0x0005e20000100800 */
[----:B0-----:R-:W-:Y:S01]  /*00e0*/  IMAD.U32 R4, RZ, RZ, UR6 ;  /* 0x00000006ff047e24 */ /* 0x001fe2000f8e00ff */
[----:B--2---:R-:W-:-:S07]  /*00f0*/  MOV R5, UR7 ;  /* 0x0000000700057c02 */ /* 0x004fce0008000f00 */
[----:B------:R-:W-:-:S07]  /*0100*/  LEPC R20, `(.L_x_0) ;  /* 0x000000001014794e */ /* 0x000fce0000000000 */
[----:B-1----:R-:W-:Y:S05]  /*0110*/  CALL.ABS.NOINC R2 ;  /* 0x0000000002007343 */ /* 0x002fea0003c00000 */
.L_x_0:
[----:B------:R-:W-:Y:S05]  /*0120*/  EXIT ;  /* 0x000000000000794d */ /* 0x000fea0003800000 */
.L_x_1:
[----:B------:R-:W-:-:S00]  /*0130*/  BRA `(.L_x_1) ;  /* 0xfffffffc00fc7947 */ /* 0x000fc0000383ffff */
[----:B------:R-:W-:-:S00]  /*0140*/  NOP ;  /* 0x0000000000007918 */ /* 0x000fc00000000000 */
        /* <DEDUP_REMOVED lines=11> */
.L_x_2:


//--------------------- .nv.global.init           --------------------------
	.section	.nv.global.init,"aw",@progbits
.nv.global.init:
	.type		$str,@object
	.size		$str,(.L_0 - $str)
$str:
        /*0000*/ 	.byte	0x47, 0x50, 0x55, 0x20, 0x54, 0x68, 0x69, 0x73, 0x20, 0x69, 0x73, 0x20, 0x69, 0x74, 0x65, 0x72
        /*0010*/ 	.byte	0x61, 0x74, 0x69, 0x6f, 0x6e, 0x20, 0x6e, 0x75, 0x6d, 0x62, 0x65, 0x72, 0x20, 0x25, 0x64, 0x0a
        /*0020*/ 	.byte	0x00
.L_0:


//--------------------- .nv.shared.reserved.0     --------------------------
	.section	.nv.shared.reserved.0,"aw",@nobits
	.weak		__nv_reservedSMEM_offset_0_alias
	.size		__nv_reservedSMEM_offset_0_alias, 0, 64
	.other		__nv_reservedSMEM_offset_0_alias,@"STO_CUDA_RESERVED_SHARED STV_DEFAULT"
__nv_reservedSMEM_offset_0_alias:
	.zero		0
	.zero		64


//--------------------- .nv.constant0._Z4loopv    --------------------------
	.section	.nv.constant0._Z4loopv,"a",@progbits
	.sectionflags	@""
	.align	4
.nv.constant0._Z4loopv:
	.zero		896


//--------------------- SYMBOLS --------------------------

	.type		.nv.reservedSmem.offset0,@object
	.size		.nv.reservedSmem.offset0,0x4
	.type		vprintf,@function
